//
// Generated by NVIDIA NVVM Compiler
//
// Compiler Build ID: CL-36424714
// Cuda compilation tools, release 13.0, V13.0.88
// Based on NVVM 20.0.0
//

.version 9.0
.target sm_100
.address_size 64

	// .globl	_Z9sumVec_v1PKfi
.global .align 4 .f32 d_suma;
.global .align 8 .b8 d_ti[327760];
.global .align 8 .b8 d_tf[327760];
// _ZZ9sumVec_v2PKfiE6s_data has been demoted

.visible .entry _Z9sumVec_v1PKfi(
	.param .u64 .ptr .align 1 _Z9sumVec_v1PKfi_param_0,
	.param .u32 _Z9sumVec_v1PKfi_param_1
)
{
	.reg .pred 	%p<2>;
	.reg .b32 	%r<6>;
	.reg .b32 	%f<3>;
	.reg .b64 	%rd<13>;

	ld.param.u64 	%rd2, [_Z9sumVec_v1PKfi_param_0];
	ld.param.u32 	%r2, [_Z9sumVec_v1PKfi_param_1];
	// begin inline asm
	mov.u64 	%rd3, %clock64;
	// end inline asm
	mov.u32 	%r3, %ntid.x;
	mov.u32 	%r4, %ctaid.x;
	mov.u32 	%r5, %tid.x;
	mad.lo.s32 	%r1, %r3, %r4, %r5;
	setp.ge.s32 	%p1, %r1, %r2;
	@%p1 bra 	$L__BB0_2;
	cvta.to.global.u64 	%rd5, %rd2;
	mul.wide.s32 	%rd6, %r1, 4;
	add.s64 	%rd7, %rd5, %rd6;
	ld.global.f32 	%f1, [%rd7];
	atom.global.add.f32 	%f2, [d_suma], %f1;
	// begin inline asm
	mov.u64 	%rd4, %clock64;
	// end inline asm
	mul.wide.s32 	%rd8, %r1, 8;
	mov.u64 	%rd9, d_tf;
	add.s64 	%rd10, %rd9, %rd8;
	st.global.u64 	[%rd10], %rd4;
	mov.u64 	%rd11, d_ti;
	add.s64 	%rd12, %rd11, %rd8;
	st.global.u64 	[%rd12], %rd3;
$L__BB0_2:
	ret;

}
	// .globl	_Z9sumVec_v2PKfi
.visible .entry _Z9sumVec_v2PKfi(
	.param .u64 .ptr .align 1 _Z9sumVec_v2PKfi_param_0,
	.param .u32 _Z9sumVec_v2PKfi_param_1
)
{
	.reg .pred 	%p<7>;
	.reg .b32 	%r<14>;
	.reg .b32 	%f<10>;
	.reg .b64 	%rd<13>;
	// demoted variable
	.shared .align 4 .b8 _ZZ9sumVec_v2PKfiE6s_data[1024];
	ld.param.u64 	%rd2, [_Z9sumVec_v2PKfi_param_0];
	ld.param.u32 	%r7, [_Z9sumVec_v2PKfi_param_1];
	// begin inline asm
	mov.u64 	%rd3, %clock64;
	// end inline asm
	mov.u32 	%r13, %ntid.x;
	mov.u32 	%r8, %ctaid.x;
	mov.u32 	%r2, %tid.x;
	mad.lo.s32 	%r3, %r13, %r8, %r2;
	setp.ge.s32 	%p1, %r3, %r7;
	mov.f32 	%f9, 0f00000000;
	@%p1 bra 	$L__BB1_2;
	cvta.to.global.u64 	%rd4, %rd2;
	mul.wide.s32 	%rd5, %r3, 4;
	add.s64 	%rd6, %rd4, %rd5;
	ld.global.f32 	%f9, [%rd6];
$L__BB1_2:
	shl.b32 	%r9, %r2, 2;
	mov.u32 	%r10, _ZZ9sumVec_v2PKfiE6s_data;
	add.s32 	%r4, %r10, %r9;
	st.shared.f32 	[%r4], %f9;
	bar.sync 	0;
	setp.lt.u32 	%p2, %r13, 2;
	@%p2 bra 	$L__BB1_6;
$L__BB1_3:
	shr.u32 	%r6, %r13, 1;
	setp.ge.u32 	%p3, %r2, %r6;
	@%p3 bra 	$L__BB1_5;
	shl.b32 	%r11, %r6, 2;
	add.s32 	%r12, %r4, %r11;
	ld.shared.f32 	%f4, [%r12];
	ld.shared.f32 	%f5, [%r4];
	add.f32 	%f6, %f4, %f5;
	st.shared.f32 	[%r4], %f6;
$L__BB1_5:
	bar.sync 	0;
	setp.gt.u32 	%p4, %r13, 3;
	mov.u32 	%r13, %r6;
	@%p4 bra 	$L__BB1_3;
$L__BB1_6:
	setp.ne.s32 	%p5, %r2, 0;
	@%p5 bra 	$L__BB1_8;
	ld.shared.f32 	%f7, [_ZZ9sumVec_v2PKfiE6s_data];
	atom.global.add.f32 	%f8, [d_suma], %f7;
$L__BB1_8:
	setp.ge.s32 	%p6, %r3, %r7;
	@%p6 bra 	$L__BB1_10;
	// begin inline asm
	mov.u64 	%rd7, %clock64;
	// end inline asm
	mul.wide.s32 	%rd8, %r3, 8;
	mov.u64 	%rd9, d_tf;
	add.s64 	%rd10, %rd9, %rd8;
	st.global.u64 	[%rd10], %rd7;
	mov.u64 	%rd11, d_ti;
	add.s64 	%rd12, %rd11, %rd8;
	st.global.u64 	[%rd12], %rd3;
$L__BB1_10:
	ret;

}
	// .globl	_Z9sumVec_v3Pfi
.visible .entry _Z9sumVec_v3Pfi(
	.param .u64 .ptr .align 1 _Z9sumVec_v3Pfi_param_0,
	.param .u32 _Z9sumVec_v3Pfi_param_1
)
{
	.reg .pred 	%p<6>;
	.reg .b32 	%r<10>;
	.reg .b32 	%f<6>;
	.reg .b64 	%rd<15>;

	ld.param.u64 	%rd4, [_Z9sumVec_v3Pfi_param_0];
	ld.param.u32 	%r6, [_Z9sumVec_v3Pfi_param_1];
	cvta.to.global.u64 	%rd5, %rd4;
	// begin inline asm
	mov.u64 	%rd3, %clock64;
	// end inline asm
	mov.u32 	%r9, %ntid.x;
	mov.u32 	%r7, %ctaid.x;
	mov.u32 	%r2, %tid.x;
	mad.lo.s32 	%r3, %r9, %r7, %r2;
	setp.lt.u32 	%p1, %r9, 2;
	mul.wide.s32 	%rd6, %r3, 4;
	add.s64 	%rd2, %rd5, %rd6;
	@%p1 bra 	$L__BB2_4;
$L__BB2_1:
	shr.u32 	%r5, %r9, 1;
	setp.ge.u32 	%p2, %r2, %r5;
	@%p2 bra 	$L__BB2_3;
	shl.b32 	%r8, %r5, 2;
	cvt.u64.u32 	%rd7, %r8;
	add.s64 	%rd8, %rd2, %rd7;
	ld.global.f32 	%f1, [%rd8];
	ld.global.f32 	%f2, [%rd2];
	add.f32 	%f3, %f1, %f2;
	st.global.f32 	[%rd2], %f3;
$L__BB2_3:
	bar.sync 	0;
	setp.gt.u32 	%p3, %r9, 3;
	mov.u32 	%r9, %r5;
	@%p3 bra 	$L__BB2_1;
$L__BB2_4:
	setp.ne.s32 	%p4, %r2, 0;
	@%p4 bra 	$L__BB2_6;
	ld.global.f32 	%f4, [%rd2];
	atom.global.add.f32 	%f5, [d_suma], %f4;
$L__BB2_6:
	setp.ge.s32 	%p5, %r3, %r6;
	@%p5 bra 	$L__BB2_8;
	// begin inline asm
	mov.u64 	%rd9, %clock64;
	// end inline asm
	mul.wide.s32 	%rd10, %r3, 8;
	mov.u64 	%rd11, d_tf;
	add.s64 	%rd12, %rd11, %rd10;
	st.global.u64 	[%rd12], %rd9;
	mov.u64 	%rd13, d_ti;
	add.s64 	%rd14, %rd13, %rd10;
	st.global.u64 	[%rd14], %rd3;
$L__BB2_8:
	ret;

}
	// .globl	_Z9sumVec_v4PKfi
.visible .entry _Z9sumVec_v4PKfi(
	.param .u64 .ptr .align 1 _Z9sumVec_v4PKfi_param_0,
	.param .u32 _Z9sumVec_v4PKfi_param_1
)
{
	.reg .pred 	%p<8>;
	.reg .b32 	%r<35>;
	.reg .b32 	%f<3>;
	.reg .b64 	%rd<33>;

	ld.param.u64 	%rd6, [_Z9sumVec_v4PKfi_param_0];
	ld.param.u32 	%r11, [_Z9sumVec_v4PKfi_param_1];
	// begin inline asm
	mov.u64 	%rd7, %clock64;
	// end inline asm
	// begin inline asm
	mov.u32 %r12, %envreg2;
	// end inline asm
	cvt.u64.u32 	%rd8, %r12;
	// begin inline asm
	mov.u32 %r13, %envreg1;
	// end inline asm
	cvt.u64.u32 	%rd9, %r13;
	shl.b64 	%rd10, %rd9, 32;
	or.b64  	%rd2, %rd10, %rd8;
	mov.u32 	%r1, %ctaid.x;
	mov.u32 	%r2, %ctaid.y;
	mov.u32 	%r3, %ctaid.z;
	mov.u32 	%r4, %nctaid.x;
	mov.u32 	%r5, %nctaid.y;
	mul.lo.s32 	%r14, %r3, %r5;
	cvt.u64.u32 	%rd11, %r14;
	cvt.u64.u32 	%rd12, %r4;
	cvt.u64.u32 	%rd13, %r2;
	cvt.u64.u32 	%rd14, %r1;
	add.s64 	%rd15, %rd11, %rd13;
	mad.lo.s64 	%rd16, %rd15, %rd12, %rd14;
	mov.u32 	%r15, %ntid.x;
	mov.u32 	%r16, %ntid.y;
	mul.lo.s32 	%r17, %r15, %r16;
	mov.u32 	%r18, %ntid.z;
	mul.lo.s32 	%r19, %r17, %r18;
	cvt.u64.u32 	%rd17, %r19;
	mov.u32 	%r6, %tid.x;
	mov.u32 	%r7, %tid.y;
	mov.u32 	%r8, %tid.z;
	mad.lo.s32 	%r20, %r8, %r16, %r7;
	mad.lo.s32 	%r21, %r20, %r15, %r6;
	cvt.u64.u32 	%rd18, %r21;
	mad.lo.s64 	%rd3, %rd16, %rd17, %rd18;
	cvt.u32.u64 	%r9, %rd3;
	setp.le.s32 	%p1, %r11, %r9;
	@%p1 bra 	$L__BB3_3;
	shl.b64 	%rd19, %rd3, 32;
	shr.s64 	%rd20, %rd19, 29;
	mov.u64 	%rd21, d_ti;
	add.s64 	%rd22, %rd21, %rd20;
	st.global.u64 	[%rd22], %rd7;
	setp.ne.s32 	%p2, %r9, 0;
	@%p2 bra 	$L__BB3_3;
	mov.b32 	%r22, 0;
	st.global.u32 	[d_suma], %r22;
$L__BB3_3:
	setp.ne.s64 	%p3, %rd2, 0;
	@%p3 bra 	$L__BB3_5;
	// begin inline asm
	trap;
	// end inline asm
$L__BB3_5:
	barrier.sync 	0;
	add.s32 	%r23, %r6, %r7;
	or.b32  	%r24, %r23, %r8;
	setp.ne.s32 	%p4, %r24, 0;
	@%p4 bra 	$L__BB3_8;
	add.s64 	%rd23, %rd2, 4;
	mul.lo.s32 	%r27, %r4, %r5;
	mov.u32 	%r28, %nctaid.z;
	mul.lo.s32 	%r29, %r27, %r28;
	add.s32 	%r30, %r1, %r2;
	neg.s32 	%r31, %r3;
	setp.eq.s32 	%p5, %r30, %r31;
	sub.s32 	%r32, -2147483647, %r29;
	selp.b32 	%r26, %r32, 1, %p5;
	// begin inline asm
	atom.add.release.gpu.u32 %r25,[%rd23],%r26;
	// end inline asm
$L__BB3_7:
	// begin inline asm
	ld.acquire.gpu.u32 %r33,[%rd23];
	// end inline asm
	xor.b32  	%r34, %r33, %r25;
	setp.gt.s32 	%p6, %r34, -1;
	@%p6 bra 	$L__BB3_7;
$L__BB3_8:
	setp.le.s32 	%p7, %r11, %r9;
	barrier.sync 	0;
	@%p7 bra 	$L__BB3_10;
	shl.b64 	%rd26, %rd3, 32;
	shr.s64 	%rd27, %rd26, 30;
	cvta.to.global.u64 	%rd28, %rd6;
	add.s64 	%rd29, %rd28, %rd27;
	ld.global.f32 	%f1, [%rd29];
	atom.global.add.f32 	%f2, [d_suma], %f1;
	// begin inline asm
	mov.u64 	%rd25, %clock64;
	// end inline asm
	shr.s64 	%rd30, %rd26, 29;
	mov.u64 	%rd31, d_tf;
	add.s64 	%rd32, %rd31, %rd30;
	st.global.u64 	[%rd32], %rd25;
$L__BB3_10:
	ret;

}


// ===== COMPILED SASS (sm_100) =====

	.target	sm_100

	.elftype	@"ET_EXEC"


//--------------------- .note.nv.tkinfo           --------------------------
	.section	.note.nv.tkinfo,"",@"SHT_NOTE"
	.sectionflags	@"SHF_NOTE_NV_TKINFO"
	.tkinfo
        /*0018*/ 	.word	0x00000002
        /*0030*/ 	.string	""
        /*0030*/ 	.string	"ptxas"
        /*0030*/ 	.string	"Cuda compilation tools, release 13.0, V13.0.88"
        /*0030*/ 	.string	"Build cuda_13.0.r13.0/compiler.36424714_0"
        /*0030*/ 	.string	"-arch sm_100 -m 64 "



//--------------------- .note.nv.cuinfo           --------------------------
	.section	.note.nv.cuinfo,"",@"SHT_NOTE"
	.sectionflags	@"SHF_NOTE_NV_CUINFO"
        /*0018*/ 	.short	0x0002
        /*001a*/ 	.short	0x0064
        /*001c*/ 	.short	0x0082
	.zero		2


//--------------------- .nv.info                  --------------------------
	.section	.nv.info,"",@"SHT_CUDA_INFO"
	.align	4


	//----- nvinfo : EIATTR_REGCOUNT
	.align		4
        /*0000*/ 	.byte	0x04, 0x2f
        /*0002*/ 	.short	(.L_4 - .L_3)
	.align		4
.L_3:
        /*0004*/ 	.word	index@(_Z9sumVec_v1PKfi)
        /*0008*/ 	.word	0x0000000e


	//----- nvinfo : EIATTR_FRAME_SIZE
	.align		4
.L_4:
        /*000c*/ 	.byte	0x04, 0x11
        /*000e*/ 	.short	(.L_6 - .L_5)
	.align		4
.L_5:
        /*0010*/ 	.word	index@(_Z9sumVec_v1PKfi)
        /*0014*/ 	.word	0x00000000


	//----- nvinfo : EIATTR_REGCOUNT
	.align		4
.L_6:
        /*0018*/ 	.byte	0x04, 0x2f
        /*001a*/ 	.short	(.L_8 - .L_7)
	.align		4
.L_7:
        /*001c*/ 	.word	index@(_Z9sumVec_v2PKfi)
        /*0020*/ 	.word	0x0000000e


	//----- nvinfo : EIATTR_FRAME_SIZE
	.align		4
.L_8:
        /*0024*/ 	.byte	0x04, 0x11
        /*0026*/ 	.short	(.L_10 - .L_9)
	.align		4
.L_9:
        /*0028*/ 	.word	index@(_Z9sumVec_v2PKfi)
        /*002c*/ 	.word	0x00000000


	//----- nvinfo : EIATTR_REGCOUNT
	.align		4
.L_10:
        /*0030*/ 	.byte	0x04, 0x2f
        /*0032*/ 	.short	(.L_12 - .L_11)
	.align		4
.L_11:
        /*0034*/ 	.word	index@(_Z9sumVec_v3Pfi)
        /*0038*/ 	.word	0x00000010


	//----- nvinfo : EIATTR_FRAME_SIZE
	.align		4
.L_12:
        /*003c*/ 	.byte	0x04, 0x11
        /*003e*/ 	.short	(.L_14 - .L_13)
	.align		4
.L_13:
        /*0040*/ 	.word	index@(_Z9sumVec_v3Pfi)
        /*0044*/ 	.word	0x00000000


	//----- nvinfo : EIATTR_REGCOUNT
	.align		4
.L_14:
        /*0048*/ 	.byte	0x04, 0x2f
        /*004a*/ 	.short	(.L_16 - .L_15)
	.align		4
.L_15:
        /*004c*/ 	.word	index@(_Z9sumVec_v4PKfi)
        /*0050*/ 	.word	0x0000000e


	//----- nvinfo : EIATTR_FRAME_SIZE
	.align		4
.L_16:
        /*0054*/ 	.byte	0x04, 0x11
        /*0056*/ 	.short	(.L_18 - .L_17)
	.align		4
.L_17:
        /*0058*/ 	.word	index@(_Z9sumVec_v4PKfi)
        /*005c*/ 	.word	0x00000000


	//----- nvinfo : EIATTR_MIN_STACK_SIZE
	.align		4
.L_18:
        /*0060*/ 	.byte	0x04, 0x12
        /*0062*/ 	.short	(.L_20 - .L_19)
	.align		4
.L_19:
        /*0064*/ 	.word	index@(_Z9sumVec_v4PKfi)
        /*0068*/ 	.word	0x00000000


	//----- nvinfo : EIATTR_MIN_STACK_SIZE
	.align		4
.L_20:
        /*006c*/ 	.byte	0x04, 0x12
        /*006e*/ 	.short	(.L_22 - .L_21)
	.align		4
.L_21:
        /*0070*/ 	.word	index@(_Z9sumVec_v3Pfi)
        /*0074*/ 	.word	0x00000000


	//----- nvinfo : EIATTR_MIN_STACK_SIZE
	.align		4
.L_22:
        /*0078*/ 	.byte	0x04, 0x12
        /*007a*/ 	.short	(.L_24 - .L_23)
	.align		4
.L_23:
        /*007c*/ 	.word	index@(_Z9sumVec_v2PKfi)
        /*0080*/ 	.word	0x00000000


	//----- nvinfo : EIATTR_MIN_STACK_SIZE
	.align		4
.L_24:
        /*0084*/ 	.byte	0x04, 0x12
        /*0086*/ 	.short	(.L_26 - .L_25)
	.align		4
.L_25:
        /*0088*/ 	.word	index@(_Z9sumVec_v1PKfi)
        /*008c*/ 	.word	0x00000000
.L_26:


//--------------------- .nv.compat                --------------------------
	.section	.nv.compat,"",@"SHT_CUDA_COMPAT_INFO"
	.align	4
        /*0000*/ 	.byte	0x02, 0x09, 0x00, 0x00, 0x02, 0x02, 0x01, 0x00, 0x02, 0x05, 0x05, 0x00, 0x03, 0x07, 0x01, 0x01
        /*0010*/ 	.byte	0x02, 0x03, 0x00, 0x00, 0x02, 0x06, 0x01, 0x00, 0x04, 0x0b, 0x08, 0x00, 0x09, 0x00, 0x00, 0x00
        /*0020*/ 	.byte	0x00, 0x00, 0x00, 0x00


//--------------------- .nv.info._Z9sumVec_v4PKfi --------------------------
	.section	.nv.info._Z9sumVec_v4PKfi,"",@"SHT_CUDA_INFO"
	.sectionflags	@""
	.align	4


	//----- nvinfo : EIATTR_CUDA_API_VERSION
	.align		4
        /*0000*/ 	.byte	0x04, 0x37
        /*0002*/ 	.short	(.L_28 - .L_27)
.L_27:
        /*0004*/ 	.word	0x00000082


	//----- nvinfo : EIATTR_KPARAM_INFO
	.align		4
.L_28:
        /*0008*/ 	.byte	0x04, 0x17
        /*000a*/ 	.short	(.L_30 - .L_29)
.L_29:
        /*000c*/ 	.word	0x00000000
        /*0010*/ 	.short	0x0001
        /*0012*/ 	.short	0x0008
        /*0014*/ 	.byte	0x00, 0xf0, 0x11, 0x00


	//----- nvinfo : EIATTR_KPARAM_INFO
	.align		4
.L_30:
        /*0018*/ 	.byte	0x04, 0x17
        /*001a*/ 	.short	(.L_32 - .L_31)
.L_31:
        /*001c*/ 	.word	0x00000000
        /*0020*/ 	.short	0x0000
        /*0022*/ 	.short	0x0000
        /*0024*/ 	.byte	0x00, 0xf5, 0x21, 0x00


	//----- nvinfo : EIATTR_SPARSE_MMA_MASK
	.align		4
.L_32:
        /*0028*/ 	.byte	0x03, 0x50
        /*002a*/ 	.short	0x0000


	//----- nvinfo : EIATTR_MAXREG_COUNT
	.align		4
        /*002c*/ 	.byte	0x03, 0x1b
        /*002e*/ 	.short	0x00ff


	//----- nvinfo : EIATTR_NUM_BARRIERS
	.align		4
        /*0030*/ 	.byte	0x02, 0x4c
        /*0032*/ 	.byte	0x01
	.zero		1


	//----- nvinfo : EIATTR_MERCURY_ISA_VERSION
	.align		4
        /*0034*/ 	.byte	0x03, 0x5f
        /*0036*/ 	.short	0x0101


	//----- nvinfo : EIATTR_INT_WARP_WIDE_INSTR_OFFSETS
	.align		4
        /*0038*/ 	.byte	0x04, 0x31
        /*003a*/ 	.short	(.L_34 - .L_33)


	//   ....[0]....
.L_33:
        /*003c*/ 	.word	0x00000350


	//   ....[1]....
        /*0040*/ 	.word	0x00000490


	//----- nvinfo : EIATTR_COOP_GROUP_MASK_REGIDS
	.align		4
.L_34:
        /*0044*/ 	.byte	0x04, 0x29
        /*0046*/ 	.short	(.L_36 - .L_35)


	//   ....[0]....
.L_35:
        /*0048*/ 	.word	0xffffffff


	//   ....[1]....
        /*004c*/ 	.word	0xffffffff


	//----- nvinfo : EIATTR_COOP_GROUP_INSTR_OFFSETS
	.align		4
.L_36:
        /*0050*/ 	.byte	0x04, 0x28
        /*0052*/ 	.short	(.L_38 - .L_37)


	//   ....[0]....
.L_37:
        /*0054*/ 	.word	0x000002f0


	//   ....[1]....
        /*0058*/ 	.word	0x00000520


	//----- nvinfo : EIATTR_VRC_CTA_INIT_COUNT
	.align		4
.L_38:
        /*005c*/ 	.byte	0x02, 0x4a
	.zero		1
	.zero		1


	//----- nvinfo : EIATTR_EXIT_INSTR_OFFSETS
	.align		4
        /*0060*/ 	.byte	0x04, 0x1c
        /*0062*/ 	.short	(.L_40 - .L_39)


	//   ....[0]....
.L_39:
        /*0064*/ 	.word	0x00000530


	//   ....[1]....
        /*0068*/ 	.word	0x00000610


	//----- nvinfo : EIATTR_CRS_STACK_SIZE
	.align		4
.L_40:
        /*006c*/ 	.byte	0x04, 0x1e
        /*006e*/ 	.short	(.L_42 - .L_41)
.L_41:
        /*0070*/ 	.word	0x00000000


	//----- nvinfo : EIATTR_CBANK_PARAM_SIZE
	.align		4
.L_42:
        /*0074*/ 	.byte	0x03, 0x19
        /*0076*/ 	.short	0x000c


	//----- nvinfo : EIATTR_PARAM_CBANK
	.align		4
        /*0078*/ 	.byte	0x04, 0x0a
        /*007a*/ 	.short	(.L_44 - .L_43)
	.align		4
.L_43:
        /*007c*/ 	.word	index@(.nv.constant0._Z9sumVec_v4PKfi)
        /*0080*/ 	.short	0x0380
        /*0082*/ 	.short	0x000c


	//----- nvinfo : EIATTR_SW_WAR
	.align		4
.L_44:
        /*0084*/ 	.byte	0x04, 0x36
        /*0086*/ 	.short	(.L_46 - .L_45)
.L_45:
        /*0088*/ 	.word	0x00000008
.L_46:


//--------------------- .nv.info._Z9sumVec_v3Pfi  --------------------------
	.section	.nv.info._Z9sumVec_v3Pfi,"",@"SHT_CUDA_INFO"
	.sectionflags	@""
	.align	4


	//----- nvinfo : EIATTR_CUDA_API_VERSION
	.align		4
        /*0000*/ 	.byte	0x04, 0x37
        /*0002*/ 	.short	(.L_48 - .L_47)
.L_47:
        /*0004*/ 	.word	0x00000082


	//----- nvinfo : EIATTR_KPARAM_INFO
	.align		4
.L_48:
        /*0008*/ 	.byte	0x04, 0x17
        /*000a*/ 	.short	(.L_50 - .L_49)
.L_49:
        /*000c*/ 	.word	0x00000000
        /*0010*/ 	.short	0x0001
        /*0012*/ 	.short	0x0008
        /*0014*/ 	.byte	0x00, 0xf0, 0x11, 0x00


	//----- nvinfo : EIATTR_KPARAM_INFO
	.align		4
.L_50:
        /*0018*/ 	.byte	0x04, 0x17
        /*001a*/ 	.short	(.L_52 - .L_51)
.L_51:
        /*001c*/ 	.word	0x00000000
        /*0020*/ 	.short	0x0000
        /*0022*/ 	.short	0x0000
        /*0024*/ 	.byte	0x00, 0xf5, 0x21, 0x00


	//----- nvinfo : EIATTR_SPARSE_MMA_MASK
	.align		4
.L_52:
        /*0028*/ 	.byte	0x03, 0x50
        /*002a*/ 	.short	0x0000


	//----- nvinfo : EIATTR_MAXREG_COUNT
	.align		4
        /*002c*/ 	.byte	0x03, 0x1b
        /*002e*/ 	.short	0x00ff


	//----- nvinfo : EIATTR_NUM_BARRIERS
	.align		4
        /*0030*/ 	.byte	0x02, 0x4c
        /*0032*/ 	.byte	0x01
	.zero		1


	//----- nvinfo : EIATTR_MERCURY_ISA_VERSION
	.align		4
        /*0034*/ 	.byte	0x03, 0x5f
        /*0036*/ 	.short	0x0101


	//----- nvinfo : EIATTR_VRC_CTA_INIT_COUNT
	.align		4
        /*0038*/ 	.byte	0x02, 0x4a
	.zero		1
	.zero		1


	//----- nvinfo : EIATTR_EXIT_INSTR_OFFSETS
	.align		4
        /*003c*/ 	.byte	0x04, 0x1c
        /*003e*/ 	.short	(.L_54 - .L_53)


	//   ....[0]....
.L_53:
        /*0040*/ 	.word	0x00000240


	//   ....[1]....
        /*0044*/ 	.word	0x000002c0


	//----- nvinfo : EIATTR_CRS_STACK_SIZE
	.align		4
.L_54:
        /*0048*/ 	.byte	0x04, 0x1e
        /*004a*/ 	.short	(.L_56 - .L_55)
.L_55:
        /*004c*/ 	.word	0x00000000


	//----- nvinfo : EIATTR_CBANK_PARAM_SIZE
	.align		4
.L_56:
        /*0050*/ 	.byte	0x03, 0x19
        /*0052*/ 	.short	0x000c


	//----- nvinfo : EIATTR_PARAM_CBANK
	.align		4
        /*0054*/ 	.byte	0x04, 0x0a
        /*0056*/ 	.short	(.L_58 - .L_57)
	.align		4
.L_57:
        /*0058*/ 	.word	index@(.nv.constant0._Z9sumVec_v3Pfi)
        /*005c*/ 	.short	0x0380
        /*005e*/ 	.short	0x000c


	//----- nvinfo : EIATTR_SW_WAR
	.align		4
.L_58:
        /*0060*/ 	.byte	0x04, 0x36
        /*0062*/ 	.short	(.L_60 - .L_59)
.L_59:
        /*0064*/ 	.word	0x00000008
.L_60:


//--------------------- .nv.info._Z9sumVec_v2PKfi --------------------------
	.section	.nv.info._Z9sumVec_v2PKfi,"",@"SHT_CUDA_INFO"
	.sectionflags	@""
	.align	4


	//----- nvinfo : EIATTR_CUDA_API_VERSION
	.align		4
        /*0000*/ 	.byte	0x04, 0x37
        /*0002*/ 	.short	(.L_62 - .L_61)
.L_61:
        /*0004*/ 	.word	0x00000082


	//----- nvinfo : EIATTR_KPARAM_INFO
	.align		4
.L_62:
        /*0008*/ 	.byte	0x04, 0x17
        /*000a*/ 	.short	(.L_64 - .L_63)
.L_63:
        /*000c*/ 	.word	0x00000000
        /*0010*/ 	.short	0x0001
        /*0012*/ 	.short	0x0008
        /*0014*/ 	.byte	0x00, 0xf0, 0x11, 0x00


	//----- nvinfo : EIATTR_KPARAM_INFO
	.align		4
.L_64:
        /*0018*/ 	.byte	0x04, 0x17
        /*001a*/ 	.short	(.L_66 - .L_65)
.L_65:
        /*001c*/ 	.word	0x00000000
        /*0020*/ 	.short	0x0000
        /*0022*/ 	.short	0x0000
        /*0024*/ 	.byte	0x00, 0xf5, 0x21, 0x00


	//----- nvinfo : EIATTR_SPARSE_MMA_MASK
	.align		4
.L_66:
        /*0028*/ 	.byte	0x03, 0x50
        /*002a*/ 	.short	0x0000


	//----- nvinfo : EIATTR_MAXREG_COUNT
	.align		4
        /*002c*/ 	.byte	0x03, 0x1b
        /*002e*/ 	.short	0x00ff


	//----- nvinfo : EIATTR_NUM_BARRIERS
	.align		4
        /*0030*/ 	.byte	0x02, 0x4c
        /*0032*/ 	.byte	0x01
	.zero		1


	//----- nvinfo : EIATTR_MERCURY_ISA_VERSION
	.align		4
        /*0034*/ 	.byte	0x03, 0x5f
        /*0036*/ 	.short	0x0101


	//----- nvinfo : EIATTR_VRC_CTA_INIT_COUNT
	.align		4
        /*0038*/ 	.byte	0x02, 0x4a
	.zero		1
	.zero		1


	//----- nvinfo : EIATTR_EXIT_INSTR_OFFSETS
	.align		4
        /*003c*/ 	.byte	0x04, 0x1c
        /*003e*/ 	.short	(.L_68 - .L_67)


	//   ....[0]....
.L_67:
        /*0040*/ 	.word	0x000002d0


	//   ....[1]....
        /*0044*/ 	.word	0x00000350


	//----- nvinfo : EIATTR_CRS_STACK_SIZE
	.align		4
.L_68:
        /*0048*/ 	.byte	0x04, 0x1e
        /*004a*/ 	.short	(.L_70 - .L_69)
.L_69:
        /*004c*/ 	.word	0x00000000


	//----- nvinfo : EIATTR_CBANK_PARAM_SIZE
	.align		4
.L_70:
        /*0050*/ 	.byte	0x03, 0x19
        /*0052*/ 	.short	0x000c


	//----- nvinfo : EIATTR_PARAM_CBANK
	.align		4
        /*0054*/ 	.byte	0x04, 0x0a
        /*0056*/ 	.short	(.L_72 - .L_71)
	.align		4
.L_71:
        /*0058*/ 	.word	index@(.nv.constant0._Z9sumVec_v2PKfi)
        /*005c*/ 	.short	0x0380
        /*005e*/ 	.short	0x000c


	//----- nvinfo : EIATTR_SW_WAR
	.align		4
.L_72:
        /*0060*/ 	.byte	0x04, 0x36
        /*0062*/ 	.short	(.L_74 - .L_73)
.L_73:
        /*0064*/ 	.word	0x00000008
.L_74:


//--------------------- .nv.info._Z9sumVec_v1PKfi --------------------------
	.section	.nv.info._Z9sumVec_v1PKfi,"",@"SHT_CUDA_INFO"
	.sectionflags	@""
	.align	4


	//----- nvinfo : EIATTR_CUDA_API_VERSION
	.align		4
        /*0000*/ 	.byte	0x04, 0x37
        /*0002*/ 	.short	(.L_76 - .L_75)
.L_75:
        /*0004*/ 	.word	0x00000082


	//----- nvinfo : EIATTR_KPARAM_INFO
	.align		4
.L_76:
        /*0008*/ 	.byte	0x04, 0x17
        /*000a*/ 	.short	(.L_78 - .L_77)
.L_77:
        /*000c*/ 	.word	0x00000000
        /*0010*/ 	.short	0x0001
        /*0012*/ 	.short	0x0008
        /*0014*/ 	.byte	0x00, 0xf0, 0x11, 0x00


	//----- nvinfo : EIATTR_KPARAM_INFO
	.align		4
.L_78:
        /*0018*/ 	.byte	0x04, 0x17
        /*001a*/ 	.short	(.L_80 - .L_79)
.L_79:
        /*001c*/ 	.word	0x00000000
        /*0020*/ 	.short	0x0000
        /*0022*/ 	.short	0x0000
        /*0024*/ 	.byte	0x00, 0xf5, 0x21, 0x00


	//----- nvinfo : EIATTR_SPARSE_MMA_MASK
	.align		4
.L_80:
        /*0028*/ 	.byte	0x03, 0x50
        /*002a*/ 	.short	0x0000


	//----- nvinfo : EIATTR_MAXREG_COUNT
	.align		4
        /*002c*/ 	.byte	0x03, 0x1b
        /*002e*/ 	.short	0x00ff


	//----- nvinfo : EIATTR_MERCURY_ISA_VERSION
	.align		4
        /*0030*/ 	.byte	0x03, 0x5f
        /*0032*/ 	.short	0x0101


	//----- nvinfo : EIATTR_VRC_CTA_INIT_COUNT
	.align		4
        /*0034*/ 	.byte	0x02, 0x4a
	.zero		1
	.zero		1


	//----- nvinfo : EIATTR_EXIT_INSTR_OFFSETS
	.align		4
        /*0038*/ 	.byte	0x04, 0x1c
        /*003a*/ 	.short	(.L_82 - .L_81)


	//   ....[0]....
.L_81:
        /*003c*/ 	.word	0x00000080


	//   ....[1]....
        /*0040*/ 	.word	0x00000160


	//----- nvinfo : EIATTR_CBANK_PARAM_SIZE
	.align		4
.L_82:
        /*0044*/ 	.byte	0x03, 0x19
        /*0046*/ 	.short	0x000c


	//----- nvinfo : EIATTR_PARAM_CBANK
	.align		4
        /*0048*/ 	.byte	0x04, 0x0a
        /*004a*/ 	.short	(.L_84 - .L_83)
	.align		4
.L_83:
        /*004c*/ 	.word	index@(.nv.constant0._Z9sumVec_v1PKfi)
        /*0050*/ 	.short	0x0380
        /*0052*/ 	.short	0x000c


	//----- nvinfo : EIATTR_SW_WAR
	.align		4
.L_84:
        /*0054*/ 	.byte	0x04, 0x36
        /*0056*/ 	.short	(.L_86 - .L_85)
.L_85:
        /*0058*/ 	.word	0x00000008
.L_86:


//--------------------- .nv.callgraph             --------------------------
	.section	.nv.callgraph,"",@"SHT_CUDA_CALLGRAPH"
	.align	4
	.sectionentsize	8
	.align		4
        /*0000*/ 	.word	0x00000000
	.align		4
        /*0004*/ 	.word	0xffffffff
	.align		4
        /*0008*/ 	.word	0x00000000
	.align		4
        /*000c*/ 	.word	0xfffffffe
	.align		4
        /*0010*/ 	.word	0x00000000
	.align		4
        /*0014*/ 	.word	0xfffffffd
	.align		4
        /*0018*/ 	.word	0x00000000
	.align		4
        /*001c*/ 	.word	0xfffffffc


//--------------------- .nv.constant4             --------------------------
	.section	.nv.constant4,"a",@progbits
	.align	8
	.align		8
.nv.constant4:
        /*0000*/ 	.dword	d_suma
	.align		8
        /*0008*/ 	.dword	d_ti
	.align		8
        /*0010*/ 	.dword	d_tf


//--------------------- .text._Z9sumVec_v4PKfi    --------------------------
	.section	.text._Z9sumVec_v4PKfi,"ax",@progbits
	.align	128
        .global         _Z9sumVec_v4PKfi
        .type           _Z9sumVec_v4PKfi,@function
        .size           _Z9sumVec_v4PKfi,(.L_x_19 - _Z9sumVec_v4PKfi)
        .other          _Z9sumVec_v4PKfi,@"STO_CUDA_ENTRY STV_DEFAULT"
_Z9sumVec_v4PKfi:
.text._Z9sumVec_v4PKfi:
[----:B------:R-:W-:Y:S01]  /*0000*/  LDC R1, c[0x0][0x37c] ;  /* 0x0000df00ff017b82 */ /* 0x000fe20000000800 */
[----:B------:R-:W0:Y:S01]  /*0010*/  LDCU.64 UR8, c[0x0][0x358] ;  /* 0x00006b00ff0877ac */ /* 0x000e220008000a00 */
[----:B------:R-:W-:Y:S01]  /*0020*/  CS2R R2, SR_CLOCKLO ;  /* 0x0000000000027805 */ /* 0x000fe20000015000 */
[----:B------:R-:W1:Y:S05]  /*0030*/  S2R R6, SR_TID.Y ;  /* 0x0000000000067919 */ /* 0x000e6a0000002200 */
[----:B------:R-:W-:Y:S01]  /*0040*/  S2UR UR12, SR_CTAID.Y ;  /* 0x00000000000c79c3 */ /* 0x000fe20000002600 */
[----:B------:R-:W2:Y:S01]  /*0050*/  LDCU UR14, c[0x0][0x370] ;  /* 0x00006e00ff0e77ac */ /* 0x000ea20008000800 */
[----:B------:R-:W-:Y:S01]  /*0060*/  BSSY.RECONVERGENT B0, `(.L_x_0) ;  /* 0x0000023000007945 */ /* 0x000fe20003800200 */
[----:B------:R-:W1:Y:S01]  /*0070*/  S2R R9, SR_TID.Z ;  /* 0x0000000000097919 */ /* 0x000e620000002300 */
[----:B------:R-:W3:Y:S01]  /*0080*/  LDCU UR15, c[0x0][0x374] ;  /* 0x00006e80ff0f77ac */ /* 0x000ee20008000800 */
[----:B------:R-:W4:Y:S03]  /*0090*/  S2R R7, SR_TID.X ;  /* 0x0000000000077919 */ /* 0x000f260000002100 */
[----:B------:R-:W3:Y:S01]  /*00a0*/  S2UR UR13, SR_CTAID.Z ;  /* 0x00000000000d79c3 */ /* 0x000ee20000002700 */
[----:B------:R-:W5:Y:S01]  /*00b0*/  LDCU UR6, c[0x0][0x360] ;  /* 0x00006c00ff0677ac */ /* 0x000f620008000800 */
[----:B------:R-:W5:Y:S06]  /*00c0*/  LDCU UR7, c[0x0][0x364] ;  /* 0x00006c80ff0777ac */ /* 0x000f6c0008000800 */
[----:B------:R-:W2:Y:S01]  /*00d0*/  S2UR UR11, SR_CTAID.X ;  /* 0x00000000000b79c3 */ /* 0x000ea20000002500 */
[----:B------:R-:W0:Y:S01]  /*00e0*/  LDCU UR16, c[0x0][0x388] ;  /* 0x00007100ff1077ac */ /* 0x000e220008000800 */
[----:B------:R-:W-:-:S05]  /*00f0*/  CS2R.32 R5, SR_CgaSize ;  /* 0x0000000000057805 */ /* 0x000fca0000008a00 */
[----:B------:R-:W-:-:S05]  /*0100*/  IMAD R5, R5, -0xa0, RZ ;  /* 0xffffff6005057824 */ /* 0x000fca00078e02ff */
[----:B------:R-:W-:-:S14]  /*0110*/  R2UR UR10, R5 ;  /* 0x00000000050a72ca */ /* 0x000fdc00000e0000 */
[----:B------:R-:W0:Y:S01]  /*0120*/  LDCU UR10, c[0x0][UR10+0x254] ;  /* 0x00004a800a0a77ac */ /* 0x000e220008000800 */
[----:B------:R-:W0:Y:S01]  /*0130*/  LDC R0, c[0x0][0x368] ;  /* 0x0000da00ff007b82 */ /* 0x000e220000000800 */
[----:B-----5:R-:W-:Y:S02]  /*0140*/  UIMAD UR5, UR6, UR7, URZ ;  /* 0x00000007060572a4 */ /* 0x020fe4000f8e02ff */
[----:B---3--:R-:W-:Y:S01]  /*0150*/  UIMAD UR4, UR13, UR15, UR12 ;  /* 0x0000000f0d0472a4 */ /* 0x008fe2000f8e020c */
[----:B-1----:R-:W-:Y:S01]  /*0160*/  IMAD R4, R9, UR7, R6 ;  /* 0x0000000709047c24 */ /* 0x002fe2000f8e0206 */
[----:B------:R-:W-:-:S05]  /*0170*/  CS2R.32 R5, SR_CgaSize ;  /* 0x0000000000057805 */ /* 0x000fca0000008a00 */
[----:B------:R-:W-:-:S05]  /*0180*/  IMAD R5, R5, -0xa0, RZ ;  /* 0xffffff6005057824 */ /* 0x000fca00078e02ff */
[----:B------:R-:W-:-:S14]  /*0190*/  R2UR UR7, R5 ;  /* 0x00000000050772ca */ /* 0x000fdc00000e0000 */
[----:B------:R-:W1:Y:S01]  /*01a0*/  LDCU UR7, c[0x0][UR7+0x258] ;  /* 0x00004b00070777ac */ /* 0x000e620008000800 */
[----:B----4-:R-:W-:Y:S01]  /*01b0*/  IMAD R5, R4, UR6, R7 ;  /* 0x0000000604057c24 */ /* 0x010fe2000f8e0207 */
[----:B--2---:R-:W-:Y:S01]  /*01c0*/  UIMAD UR4, UR14, UR4, UR11 ;  /* 0x000000040e0472a4 */ /* 0x004fe2000f8e020b */
[----:B0-----:R-:W-:-:S05]  /*01d0*/  IMAD R0, R0, UR5, RZ ;  /* 0x0000000500007c24 */ /* 0x001fca000f8e02ff */
[----:B------:R-:W-:-:S05]  /*01e0*/  IMAD R0, R0, UR4, R5 ;  /* 0x0000000400007c24 */ /* 0x000fca000f8e0205 */
[----:B------:R-:W-:-:S13]  /*01f0*/  ISETP.GE.AND P0, PT, R0, UR16, PT ;  /* 0x0000001000007c0c */ /* 0x000fda000bf06270 */
[----:B-1----:R-:W-:Y:S05]  /*0200*/  @P0 BRA `(.L_x_1) ;  /* 0x0000000000200947 */ /* 0x002fea0003800000 */
[----:B------:R-:W-:Y:S01]  /*0210*/  ISETP.NE.AND P1, PT, R0, RZ, PT ;  /* 0x000000ff0000720c */ /* 0x000fe20003f25270 */
[----:B------:R-:W0:Y:S01]  /*0220*/  LDCU.64 UR4, c[0x4][0x8] ;  /* 0x01000100ff0477ac */ /* 0x000e220008000a00 */
[----:B------:R-:W-:-:S11]  /*0230*/  SHF.R.S64 R4, RZ, 0x1d, R0 ;  /* 0x0000001dff047819 */ /* 0x000fd60000001000 */
[----:B------:R-:W1:Y:S01]  /*0240*/  @!P1 LDC.64 R10, c[0x4][RZ] ;  /* 0x01000000ff0a9b82 */ /* 0x000e620000000a00 */
[----:B0-----:R-:W-:-:S04]  /*0250*/  IADD3 R4, P2, PT, R4, UR4, RZ ;  /* 0x0000000404047c10 */ /* 0x001fc8000ff5e0ff */
[----:B------:R-:W-:-:S05]  /*0260*/  LEA.HI.X.SX32 R5, R0, UR5, 0x3, P2 ;  /* 0x0000000500057c11 */ /* 0x000fca00090f1eff */
[----:B------:R0:W-:Y:S04]  /*0270*/  STG.E.64 desc[UR8][R4.64], R2 ;  /* 0x0000000204007986 */ /* 0x0001e8000c101b08 */
[----:B-1----:R0:W-:Y:S02]  /*0280*/  @!P1 STG.E desc[UR8][R10.64], RZ ;  /* 0x000000ff0a009986 */ /* 0x0021e4000c101908 */
.L_x_1:
[----:B------:R-:W-:Y:S05]  /*0290*/  BSYNC.RECONVERGENT B0 ;  /* 0x0000000000007941 */ /* 0x000fea0003800200 */
.L_x_0:
[----:B------:R-:W-:-:S04]  /*02a0*/  UISETP.NE.U32.AND UP0, UPT, UR7, URZ, UPT ;  /* 0x000000ff0700728c */ /* 0x000fc8000bf05070 */
[----:B------:R-:W-:-:S09]  /*02b0*/  UISETP.NE.AND.EX UP0, UPT, UR10, URZ, UPT, UP0 ;  /* 0x000000ff0a00728c */ /* 0x000fd2000bf05300 */
[----:B------:R-:W-:Y:S05]  /*02c0*/  BRA.U UP0, `(.L_x_2) ;  /* 0x0000000100047547 */ /* 0x000fea000b800000 */
[----:B------:R-:W-:Y:S05]  /*02d0*/  BPT.TRAP 0x1 ;  /* 0x000000040000795c */ /* 0x000fea0000300000 */
.L_x_2:
[----:B0-----:R-:W-:Y:S01]  /*02e0*/  IMAD.IADD R2, R7, 0x1, R6 ;  /* 0x0000000107027824 */ /* 0x001fe200078e0206 */
[----:B------:R-:W-:Y:S04]  /*02f0*/  BAR.SYNC.DEFER_BLOCKING 0x0 ;  /* 0x0000000000007b1d */ /* 0x000fe80000010000 */
[----:B------:R-:W-:-:S13]  /*0300*/  LOP3.LUT P1, RZ, R2, R9, RZ, 0xfc, !PT ;  /* 0x0000000902ff7212 */ /* 0x000fda000782fcff */
[----:B------:R-:W-:Y:S05]  /*0310*/  @P1 BRA `(.L_x_3) ;  /* 0x00000000007c1947 */ /* 0x000fea0003800000 */
[----:B------:R-:W0:Y:S01]  /*0320*/  S2R R3, SR_LANEID ;  /* 0x0000000000037919 */ /* 0x000e220000000000 */
[----:B------:R-:W1:Y:S01]  /*0330*/  LDCU UR4, c[0x0][0x378] ;  /* 0x00006f00ff0477ac */ /* 0x000e620008000800 */
[----:B------:R-:W-:Y:S01]  /*0340*/  IMAD.U32 R2, RZ, RZ, UR7 ;  /* 0x00000007ff027e24 */ /* 0x000fe2000f8e00ff */
[----:B------:R-:W-:Y:S01]  /*0350*/  VOTEU.ANY UR16, UPT, PT ;  /* 0x0000000000107886 */ /* 0x000fe200038e0100 */
[----:B------:R-:W-:Y:S01]  /*0360*/  UIADD3 UR5, UPT, UPT, URZ, -UR14, URZ ;  /* 0x8000000eff057290 */ /* 0x000fe2000fffe0ff */
[----:B------:R-:W-:Y:S01]  /*0370*/  FLO.U32 R6, UR16 ;  /* 0x0000001000067d00 */ /* 0x000fe200080e0000 */
[----:B------:R-:W-:Y:S02]  /*0380*/  UIADD3 UR6, UPT, UPT, UR11, UR12, URZ ;  /* 0x0000000c0b067290 */ /* 0x000fe4000fffe0ff */
[----:B------:R-:W-:Y:S02]  /*0390*/  UIADD3 UR17, UPT, UPT, -UR13, URZ, URZ ;  /* 0x000000ff0d117290 */ /* 0x000fe4000fffe1ff */
[----:B------:R-:W-:-:S02]  /*03a0*/  UIMAD UR5, UR5, UR15, URZ ;  /* 0x0000000f050572a4 */ /* 0x000fc4000f8e02ff */
[----:B------:R-:W-:Y:S01]  /*03b0*/  UISETP.NE.AND UP0, UPT, UR6, UR17, UPT ;  /* 0x000000110600728c */ /* 0x000fe2000bf05270 */
[----:B------:R-:W2:Y:S01]  /*03c0*/  POPC R4, UR16 ;  /* 0x0000001000047d09 */ /* 0x000ea20008000000 */
[----:B-1----:R-:W-:-:S04]  /*03d0*/  UIMAD UR4, UR4, UR5, -0x7fffffff ;  /* 0x80000001040474a4 */ /* 0x002fc8000f8e0205 */
[----:B------:R-:W-:-:S06]  /*03e0*/  USEL UR4, UR4, 0x1, !UP0 ;  /* 0x0000000104047887 */ /* 0x000fcc000c000000 */
[----:B--2---:R-:W-:Y:S01]  /*03f0*/  IMAD R5, R4, UR4, RZ ;  /* 0x0000000404057c24 */ /* 0x004fe2000f8e02ff */
[----:B0-----:R-:W-:Y:S01]  /*0400*/  ISETP.EQ.U32.AND P1, PT, R6, R3, PT ;  /* 0x000000030600720c */ /* 0x001fe20003f22070 */
[----:B------:R-:W-:-:S12]  /*0410*/  IMAD.U32 R3, RZ, RZ, UR10 ;  /* 0x0000000aff037e24 */ /* 0x000fd8000f8e00ff */
[----:B------:R-:W-:Y:S06]  /*0420*/  @P1 MEMBAR.ALL.GPU ;  /* 0x0000000000001992 */ /* 0x000fec000000a000 */
[----:B------:R-:W-:-:S00]  /*0430*/  @P1 ERRBAR ;  /* 0x00000000000019ab */ /* 0x000fc00000000000 */
[----:B------:R-:W-:Y:S06]  /*0440*/  @P1 CGAERRBAR ;  /* 0x00000000000015ab */ /* 0x000fec0000000000 */
[----:B------:R-:W2:Y:S01]  /*0450*/  @P1 ATOM.E.ADD.STRONG.GPU PT, R5, desc[UR8][R2.64+0x4], R5 ;  /* 0x800004050205198a */ /* 0x000ea200081ef108 */
[----:B------:R-:W0:Y:S02]  /*0460*/  S2R R7, SR_LTMASK ;  /* 0x0000000000077919 */ /* 0x000e240000003900 */
[----:B0-----:R-:W-:-:S06]  /*0470*/  LOP3.LUT R7, R7, UR16, RZ, 0xc0, !PT ;  /* 0x0000001007077c12 */ /* 0x001fcc000f8ec0ff */
[----:B------:R-:W0:Y:S01]  /*0480*/  POPC R7, R7 ;  /* 0x0000000700077309 */ /* 0x000e220000000000 */
[----:B--2---:R-:W0:Y:S02]  /*0490*/  SHFL.IDX PT, R4, R5, R6, 0x1f ;  /* 0x00001f0605047589 */ /* 0x004e2400000e0000 */
[----:B0-----:R-:W-:-:S07]  /*04a0*/  IMAD R4, R7, UR4, R4 ;  /* 0x0000000407047c24 */ /* 0x001fce000f8e0204 */
.L_x_4:
[----:B------:R-:W2:Y:S04]  /*04b0*/  LD.E.STRONG.GPU R5, desc[UR8][R2.64+0x4] ;  /* 0x0000040802057980 */ /* 0x000ea8000c10f900 */
[----:B--2---:R-:W-:Y:S01]  /*04c0*/  CCTL.IVALL ;  /* 0x00000000ff00798f */ /* 0x004fe20002000000 */
[----:B------:R-:W-:Y:S05]  /*04d0*/  YIELD ;  /* 0x0000000000007946 */ /* 0x000fea0003800000 */
[----:B------:R-:W-:-:S04]  /*04e0*/  LOP3.LUT R5, R5, R4, RZ, 0x3c, !PT ;  /* 0x0000000405057212 */ /* 0x000fc800078e3cff */
[----:B------:R-:W-:-:S13]  /*04f0*/  ISETP.GT.AND P1, PT, R5, -0x1, PT ;  /* 0xffffffff0500780c */ /* 0x000fda0003f24270 */
[----:B------:R-:W-:Y:S05]  /*0500*/  @P1 BRA `(.L_x_4) ;  /* 0xfffffffc00e81947 */ /* 0x000fea000383ffff */
.L_x_3:
[----:B------:R-:W-:Y:S05]  /*0510*/  WARPSYNC.ALL ;  /* 0x0000000000007948 */ /* 0x000fea0003800000 */
[----:B------:R-:W-:Y:S06]  /*0520*/  BAR.SYNC.DEFER_BLOCKING 0x0 ;  /* 0x0000000000007b1d */ /* 0x000fec0000010000 */
[----:B------:R-:W-:Y:S05]  /*0530*/  @P0 EXIT ;  /* 0x000000000000094d */ /* 0x000fea0003800000 */
[----:B------:R-:W0:Y:S01]  /*0540*/  LDCU.64 UR4, c[0x0][0x380] ;  /* 0x00007000ff0477ac */ /* 0x000e220008000a00 */
[----:B------:R-:W-:-:S04]  /*0550*/  SHF.R.S64 R2, RZ, 0x1e, R0 ;  /* 0x0000001eff027819 */ /* 0x000fc80000001000 */
[----:B0-----:R-:W-:-:S04]  /*0560*/  IADD3 R2, P0, PT, R2, UR4, RZ ;  /* 0x0000000402027c10 */ /* 0x001fc8000ff1e0ff */
[----:B------:R-:W-:-:S06]  /*0570*/  LEA.HI.X.SX32 R3, R0, UR5, 0x2, P0 ;  /* 0x0000000500037c11 */ /* 0x000fcc00080f16ff */
[----:B------:R-:W2:Y:S01]  /*0580*/  LDG.E R3, desc[UR8][R2.64] ;  /* 0x0000000802037981 */ /* 0x000ea2000c1e1900 */
[----:B------:R-:W2:Y:S03]  /*0590*/  LDC.64 R4, c[0x4][RZ] ;  /* 0x01000000ff047b82 */ /* 0x000ea60000000a00 */
[----:B--2---:R0:W-:Y:S02]  /*05a0*/  REDG.E.ADD.F32.FTZ.RN.STRONG.GPU desc[UR8][R4.64], R3 ;  /* 0x00000003040079a6 */ /* 0x0041e4000c12f308 */
[----:B0-----:R-:W-:Y:S01]  /*05b0*/  CS2R R2, SR_CLOCKLO ;  /* 0x0000000000027805 */ /* 0x001fe20000015000 */
[----:B------:R-:W0:Y:S01]  /*05c0*/  LDCU.64 UR4, c[0x4][0x10] ;  /* 0x01000200ff0477ac */ /* 0x000e220008000a00 */
[----:B------:R-:W-:-:S04]  /*05d0*/  SHF.R.S64 R4, RZ, 0x1d, R0 ;  /* 0x0000001dff047819 */ /* 0x000fc80000001000 */
[----:B0-----:R-:W-:-:S04]  /*05e0*/  IADD3 R4, P0, PT, R4, UR4, RZ ;  /* 0x0000000404047c10 */ /* 0x001fc8000ff1e0ff */
[----:B------:R-:W-:-:S05]  /*05f0*/  LEA.HI.X.SX32 R5, R0, UR5, 0x3, P0 ;  /* 0x0000000500057c11 */ /* 0x000fca00080f1eff */
[----:B------:R-:W-:Y:S01]  /*0600*/  STG.E.64 desc[UR8][R4.64], R2 ;  /* 0x0000000204007986 */ /* 0x000fe2000c101b08 */
[----:B------:R-:W-:Y:S05]  /*0610*/  EXIT ;  /* 0x000000000000794d */ /* 0x000fea0003800000 */
.L_x_5:
[----:B------:R-:W-:-:S00]  /*0620*/  BRA `(.L_x_5) ;  /* 0xfffffffc00fc7947 */ /* 0x000fc0000383ffff */
[----:B------:R-:W-:-:S00]  /*0630*/  NOP ;  /* 0x0000000000007918 */ /* 0x000fc00000000000 */
        /* <DEDUP_REMOVED lines=12> */
.L_x_19:


//--------------------- .text._Z9sumVec_v3Pfi     --------------------------
	.section	.text._Z9sumVec_v3Pfi,"ax",@progbits
	.align	128
        .global         _Z9sumVec_v3Pfi
        .type           _Z9sumVec_v3Pfi,@function
        .size           _Z9sumVec_v3Pfi,(.L_x_20 - _Z9sumVec_v3Pfi)
        .other          _Z9sumVec_v3Pfi,@"STO_CUDA_ENTRY STV_DEFAULT"
_Z9sumVec_v3Pfi:
.text._Z9sumVec_v3Pfi:
[----:B------:R-:W-:Y:S01]  /*0000*/  LDC R1, c[0x0][0x37c] ;  /* 0x0000df00ff017b82 */ /* 0x000fe20000000800 */
[----:B------:R-:W0:Y:S01]  /*0010*/  LDCU.64 UR4, c[0x0][0x358] ;  /* 0x00006b00ff0477ac */ /* 0x000e220008000a00 */
[----:B------:R-:W-:Y:S01]  /*0020*/  CS2R R2, SR_CLOCKLO ;  /* 0x0000000000027805 */ /* 0x000fe20000015000 */
[----:B------:R-:W1:Y:S01]  /*0030*/  S2R R11, SR_CTAID.X ;  /* 0x00000000000b7919 */ /* 0x000e620000002500 */
[----:B------:R-:W2:Y:S04]  /*0040*/  LDCU UR6, c[0x0][0x360] ;  /* 0x00006c00ff0677ac */ /* 0x000ea80008000800 */
[----:B------:R-:W3:Y:S01]  /*0050*/  LDC.64 R4, c[0x0][0x380] ;  /* 0x0000e000ff047b82 */ /* 0x000ee20000000a00 */
[----:B------:R-:W1:Y:S01]  /*0060*/  S2R R8, SR_TID.X ;  /* 0x0000000000087919 */ /* 0x000e620000002100 */
[----:B--2---:R-:W-:-:S02]  /*0070*/  UISETP.GE.U32.AND UP0, UPT, UR6, 0x2, UPT ;  /* 0x000000020600788c */ /* 0x004fc4000bf06070 */
[----:B-1----:R-:W-:-:S04]  /*0080*/  IMAD R11, R11, UR6, R8 ;  /* 0x000000060b0b7c24 */ /* 0x002fc8000f8e0208 */
[----:B---3--:R-:W-:-:S03]  /*0090*/  IMAD.WIDE R4, R11, 0x4, R4 ;  /* 0x000000040b047825 */ /* 0x008fc600078e0204 */
[----:B0-----:R-:W-:Y:S05]  /*00a0*/  BRA.U !UP0, `(.L_x_6) ;  /* 0x0000000108407547 */ /* 0x001fea000b800000 */
[----:B------:R-:W-:-:S07]  /*00b0*/  IMAD.U32 R0, RZ, RZ, UR6 ;  /* 0x00000006ff007e24 */ /* 0x000fce000f8e00ff */
.L_x_9:
[----:B------:R-:W-:Y:S01]  /*00c0*/  SHF.R.U32.HI R13, RZ, 0x1, R0 ;  /* 0x00000001ff0d7819 */ /* 0x000fe20000011600 */
[----:B------:R-:W-:Y:S03]  /*00d0*/  BSSY.RECONVERGENT B0, `(.L_x_7) ;  /* 0x0000009000007945 */ /* 0x000fe60003800200 */
[----:B------:R-:W-:-:S13]  /*00e0*/  ISETP.GE.U32.AND P0, PT, R8, R13, PT ;  /* 0x0000000d0800720c */ /* 0x000fda0003f06070 */
[----:B0-----:R-:W-:Y:S05]  /*00f0*/  @P0 BRA `(.L_x_8) ;  /* 0x0000000000180947 */ /* 0x001fea0003800000 */
[----:B------:R-:W-:Y:S01]  /*0100*/  LEA R6, P0, R13, R4, 0x2 ;  /* 0x000000040d067211 */ /* 0x000fe200078010ff */
[----:B------:R-:W2:Y:S04]  /*0110*/  LDG.E R9, desc[UR4][R4.64] ;  /* 0x0000000404097981 */ /* 0x000ea8000c1e1900 */
[----:B------:R-:W-:-:S05]  /*0120*/  IMAD.X R7, RZ, RZ, R5, P0 ;  /* 0x000000ffff077224 */ /* 0x000fca00000e0605 */
[----:B------:R-:W2:Y:S02]  /*0130*/  LDG.E R6, desc[UR4][R6.64] ;  /* 0x0000000406067981 */ /* 0x000ea4000c1e1900 */
[----:B--2---:R-:W-:-:S05]  /*0140*/  FADD R9, R6, R9 ;  /* 0x0000000906097221 */ /* 0x004fca0000000000 */
[----:B------:R0:W-:Y:S02]  /*0150*/  STG.E desc[UR4][R4.64], R9 ;  /* 0x0000000904007986 */ /* 0x0001e4000c101904 */
.L_x_8:
[----:B------:R-:W-:Y:S05]  /*0160*/  BSYNC.RECONVERGENT B0 ;  /* 0x0000000000007941 */ /* 0x000fea0003800200 */
.L_x_7:
[----:B------:R-:W-:Y:S01]  /*0170*/  BAR.SYNC.DEFER_BLOCKING 0x0 ;  /* 0x0000000000007b1d */ /* 0x000fe20000010000 */
[----:B------:R-:W-:Y:S01]  /*0180*/  ISETP.GT.U32.AND P0, PT, R0, 0x3, PT ;  /* 0x000000030000780c */ /* 0x000fe20003f04070 */
[----:B------:R-:W-:-:S12]  /*0190*/  IMAD.MOV.U32 R0, RZ, RZ, R13 ;  /* 0x000000ffff007224 */ /* 0x000fd800078e000d */
[----:B------:R-:W-:Y:S05]  /*01a0*/  @P0 BRA `(.L_x_9) ;  /* 0xfffffffc00c40947 */ /* 0x000fea000383ffff */
.L_x_6:
[----:B------:R-:W-:Y:S01]  /*01b0*/  ISETP.NE.AND P0, PT, R8, RZ, PT ;  /* 0x000000ff0800720c */ /* 0x000fe20003f05270 */
[----:B------:R-:W-:-:S12]  /*01c0*/  BSSY.RECONVERGENT B0, `(.L_x_10) ;  /* 0x0000005000007945 */ /* 0x000fd80003800200 */
[----:B------:R-:W-:Y:S05]  /*01d0*/  @P0 BRA `(.L_x_11) ;  /* 0x00000000000c0947 */ /* 0x000fea0003800000 */
[----:B0-----:R-:W2:Y:S01]  /*01e0*/  LDG.E R5, desc[UR4][R4.64] ;  /* 0x0000000404057981 */ /* 0x001ea2000c1e1900 */
[----:B------:R-:W2:Y:S03]  /*01f0*/  LDC.64 R6, c[0x4][RZ] ;  /* 0x01000000ff067b82 */ /* 0x000ea60000000a00 */
[----:B--2---:R1:W-:Y:S02]  /*0200*/  REDG.E.ADD.F32.FTZ.RN.STRONG.GPU desc[UR4][R6.64], R5 ;  /* 0x00000005060079a6 */ /* 0x0043e4000c12f304 */
.L_x_11:
[----:B------:R-:W-:Y:S05]  /*0210*/  BSYNC.RECONVERGENT B0 ;  /* 0x0000000000007941 */ /* 0x000fea0003800200 */
.L_x_10:
[----:B------:R-:W2:Y:S02]  /*0220*/  LDCU UR6, c[0x0][0x388] ;  /* 0x00007100ff0677ac */ /* 0x000ea40008000800 */
[----:B--2---:R-:W-:-:S13]  /*0230*/  ISETP.GE.AND P0, PT, R11, UR6, PT ;  /* 0x000000060b007c0c */ /* 0x004fda000bf06270 */
[----:B------:R-:W-:Y:S05]  /*0240*/  @P0 EXIT ;  /* 0x000000000000094d */ /* 0x000fea0003800000 */
[----:B0-----:R-:W-:Y:S01]  /*0250*/  CS2R R8, SR_CLOCKLO ;  /* 0x0000000000087805 */ /* 0x001fe20000015000 */
[----:B-1----:R-:W0:Y:S08]  /*0260*/  LDC.64 R4, c[0x4][0x10] ;  /* 0x01000400ff047b82 */ /* 0x002e300000000a00 */
[----:B------:R-:W1:Y:S01]  /*0270*/  LDC.64 R6, c[0x4][0x8] ;  /* 0x01000200ff067b82 */ /* 0x000e620000000a00 */
[----:B0-----:R-:W-:-:S05]  /*0280*/  IMAD.WIDE R4, R11, 0x8, R4 ;  /* 0x000000080b047825 */ /* 0x001fca00078e0204 */
[----:B------:R-:W-:Y:S01]  /*0290*/  STG.E.64 desc[UR4][R4.64], R8 ;  /* 0x0000000804007986 */ /* 0x000fe2000c101b04 */
[----:B-1----:R-:W-:-:S05]  /*02a0*/  IMAD.WIDE R6, R11, 0x8, R6 ;  /* 0x000000080b067825 */ /* 0x002fca00078e0206 */
[----:B------:R-:W-:Y:S01]  /*02b0*/  STG.E.64 desc[UR4][R6.64], R2 ;  /* 0x0000000206007986 */ /* 0x000fe2000c101b04 */
[----:B------:R-:W-:Y:S05]  /*02c0*/  EXIT ;  /* 0x000000000000794d */ /* 0x000fea0003800000 */
.L_x_12:
        /* <DEDUP_REMOVED lines=11> */
.L_x_20:


//--------------------- .text._Z9sumVec_v2PKfi    --------------------------
	.section	.text._Z9sumVec_v2PKfi,"ax",@progbits
	.align	128
        .global         _Z9sumVec_v2PKfi
        .type           _Z9sumVec_v2PKfi,@function
        .size           _Z9sumVec_v2PKfi,(.L_x_21 - _Z9sumVec_v2PKfi)
        .other          _Z9sumVec_v2PKfi,@"STO_CUDA_ENTRY STV_DEFAULT"
_Z9sumVec_v2PKfi:
.text._Z9sumVec_v2PKfi:
[----:B------:R-:W-:Y:S01]  /*0000*/  LDC R1, c[0x0][0x37c] ;  /* 0x0000df00ff017b82 */ /* 0x000fe20000000800 */
[----:B------:R-:W0:Y:S01]  /*0010*/  LDCU.64 UR6, c[0x0][0x358] ;  /* 0x00006b00ff0677ac */ /* 0x000e220008000a00 */
[----:B------:R-:W-:Y:S01]  /*0020*/  CS2R R2, SR_CLOCKLO ;  /* 0x0000000000027805 */ /* 0x000fe20000015000 */
[----:B------:R-:W1:Y:S01]  /*0030*/  S2R R11, SR_CTAID.X ;  /* 0x00000000000b7919 */ /* 0x000e620000002500 */
[----:B------:R-:W1:Y:S01]  /*0040*/  LDCU UR8, c[0x0][0x360] ;  /* 0x00006c00ff0877ac */ /* 0x000e620008000800 */
[----:B------:R-:W-:Y:S01]  /*0050*/  IMAD.MOV.U32 R6, RZ, RZ, RZ ;  /* 0x000000ffff067224 */ /* 0x000fe200078e00ff */
[----:B------:R-:W1:Y:S01]  /*0060*/  S2R R8, SR_TID.X ;  /* 0x0000000000087919 */ /* 0x000e620000002100 */
[----:B------:R-:W2:Y:S01]  /*0070*/  LDCU UR4, c[0x0][0x388] ;  /* 0x00007100ff0477ac */ /* 0x000ea20008000800 */
[----:B-1----:R-:W-:-:S05]  /*0080*/  IMAD R11, R11, UR8, R8 ;  /* 0x000000080b0b7c24 */ /* 0x002fca000f8e0208 */
[----:B--2---:R-:W-:-:S13]  /*0090*/  ISETP.GE.AND P0, PT, R11, UR4, PT ;  /* 0x000000040b007c0c */ /* 0x004fda000bf06270 */
[----:B------:R-:W1:Y:S02]  /*00a0*/  @!P0 LDC.64 R4, c[0x0][0x380] ;  /* 0x0000e000ff048b82 */ /* 0x000e640000000a00 */
[----:B-1----:R-:W-:-:S05]  /*00b0*/  @!P0 IMAD.WIDE R4, R11, 0x4, R4 ;  /* 0x000000040b048825 */ /* 0x002fca00078e0204 */
[----:B0-----:R-:W2:Y:S01]  /*00c0*/  @!P0 LDG.E R6, desc[UR6][R4.64] ;  /* 0x0000000604068981 */ /* 0x001ea2000c1e1900 */
[----:B------:R-:W0:Y:S01]  /*00d0*/  S2UR UR5, SR_CgaCtaId ;  /* 0x00000000000579c3 */ /* 0x000e220000008800 */
[----:B------:R-:W-:Y:S01]  /*00e0*/  IMAD.U32 R0, RZ, RZ, UR8 ;  /* 0x00000008ff007e24 */ /* 0x000fe2000f8e00ff */
[----:B------:R-:W-:Y:S01]  /*00f0*/  UMOV UR4, 0x400 ;  /* 0x0000040000047882 */ /* 0x000fe20000000000 */
[----:B------:R-:W-:-:S03]  /*0100*/  ISETP.NE.AND P0, PT, R8, RZ, PT ;  /* 0x000000ff0800720c */ /* 0x000fc60003f05270 */
[----:B------:R-:W-:Y:S01]  /*0110*/  ISETP.GE.U32.AND P1, PT, R0, 0x2, PT ;  /* 0x000000020000780c */ /* 0x000fe20003f26070 */
[----:B0-----:R-:W-:-:S06]  /*0120*/  ULEA UR4, UR5, UR4, 0x18 ;  /* 0x0000000405047291 */ /* 0x001fcc000f8ec0ff */
[----:B------:R-:W-:-:S05]  /*0130*/  LEA R7, R8, UR4, 0x2 ;  /* 0x0000000408077c11 */ /* 0x000fca000f8e10ff */
[----:B--2---:R0:W-:Y:S01]  /*0140*/  STS [R7], R6 ;  /* 0x0000000607007388 */ /* 0x0041e20000000800 */
[----:B------:R-:W-:Y:S06]  /*0150*/  BAR.SYNC.DEFER_BLOCKING 0x0 ;  /* 0x0000000000007b1d */ /* 0x000fec0000010000 */
[----:B------:R-:W-:Y:S05]  /*0160*/  @!P1 BRA `(.L_x_13) ;  /* 0x00000000002c9947 */ /* 0x000fea0003800000 */
.L_x_14:
[----:B------:R-:W-:-:S04]  /*0170*/  SHF.R.U32.HI R9, RZ, 0x1, R0 ;  /* 0x00000001ff097819 */ /* 0x000fc80000011600 */
[----:B------:R-:W-:-:S13]  /*0180*/  ISETP.GE.U32.AND P1, PT, R8, R9, PT ;  /* 0x000000090800720c */ /* 0x000fda0003f26070 */
[----:B------:R-:W-:Y:S01]  /*0190*/  @!P1 IMAD R4, R9, 0x4, R7 ;  /* 0x0000000409049824 */ /* 0x000fe200078e0207 */
[----:B------:R-:W-:Y:S05]  /*01a0*/  @!P1 LDS R5, [R7] ;  /* 0x0000000007059984 */ /* 0x000fea0000000800 */
[----:B------:R-:W0:Y:S02]  /*01b0*/  @!P1 LDS R4, [R4] ;  /* 0x0000000004049984 */ /* 0x000e240000000800 */
[----:B0-----:R-:W-:-:S05]  /*01c0*/  @!P1 FADD R6, R4, R5 ;  /* 0x0000000504069221 */ /* 0x001fca0000000000 */
[----:B------:R1:W-:Y:S01]  /*01d0*/  @!P1 STS [R7], R6 ;  /* 0x0000000607009388 */ /* 0x0003e20000000800 */
[----:B------:R-:W-:Y:S01]  /*01e0*/  BAR.SYNC.DEFER_BLOCKING 0x0 ;  /* 0x0000000000007b1d */ /* 0x000fe20000010000 */
[----:B------:R-:W-:Y:S01]  /*01f0*/  ISETP.GT.U32.AND P1, PT, R0, 0x3, PT ;  /* 0x000000030000780c */ /* 0x000fe20003f24070 */
[----:B------:R-:W-:-:S12]  /*0200*/  IMAD.MOV.U32 R0, RZ, RZ, R9 ;  /* 0x000000ffff007224 */ /* 0x000fd800078e0009 */
[----:B-1----:R-:W-:Y:S05]  /*0210*/  @P1 BRA `(.L_x_14) ;  /* 0xfffffffc00d41947 */ /* 0x002fea000383ffff */
.L_x_13:
[----:B------:R-:W-:Y:S04]  /*0220*/  BSSY.RECONVERGENT B0, `(.L_x_15) ;  /* 0x0000008000007945 */ /* 0x000fe80003800200 */
[----:B------:R-:W-:Y:S05]  /*0230*/  @P0 BRA `(.L_x_16) ;  /* 0x0000000000180947 */ /* 0x000fea0003800000 */
[----:B------:R-:W1:Y:S01]  /*0240*/  S2UR UR5, SR_CgaCtaId ;  /* 0x00000000000579c3 */ /* 0x000e620000008800 */
[----:B------:R-:W-:-:S07]  /*0250*/  UMOV UR4, 0x400 ;  /* 0x0000040000047882 */ /* 0x000fce0000000000 */
[----:B------:R-:W2:Y:S01]  /*0260*/  LDC.64 R4, c[0x4][RZ] ;  /* 0x01000000ff047b82 */ /* 0x000ea20000000a00 */
[----:B-1----:R-:W-:-:S09]  /*0270*/  ULEA UR4, UR5, UR4, 0x18 ;  /* 0x0000000405047291 */ /* 0x002fd2000f8ec0ff */
[----:B0-----:R-:W2:Y:S04]  /*0280*/  LDS R7, [UR4] ;  /* 0x00000004ff077984 */ /* 0x001ea80008000800 */
[----:B--2---:R1:W-:Y:S02]  /*0290*/  REDG.E.ADD.F32.FTZ.RN.STRONG.GPU desc[UR6][R4.64], R7 ;  /* 0x00000007040079a6 */ /* 0x0043e4000c12f306 */
.L_x_16:
[----:B------:R-:W-:Y:S05]  /*02a0*/  BSYNC.RECONVERGENT B0 ;  /* 0x0000000000007941 */ /* 0x000fea0003800200 */
.L_x_15:
[----:B------:R-:W2:Y:S02]  /*02b0*/  LDCU UR4, c[0x0][0x388] ;  /* 0x00007100ff0477ac */ /* 0x000ea40008000800 */
[----:B--2---:R-:W-:-:S13]  /*02c0*/  ISETP.GE.AND P0, PT, R11, UR4, PT ;  /* 0x000000040b007c0c */ /* 0x004fda000bf06270 */
[----:B------:R-:W-:Y:S05]  /*02d0*/  @P0 EXIT ;  /* 0x000000000000094d */ /* 0x000fea0003800000 */
[----:B------:R-:W-:Y:S01]  /*02e0*/  CS2R R8, SR_CLOCKLO ;  /* 0x0000000000087805 */ /* 0x000fe20000015000 */
[----:B-1----:R-:W1:Y:S08]  /*02f0*/  LDC.64 R4, c[0x4][0x10] ;  /* 0x01000400ff047b82 */ /* 0x002e700000000a00 */
[----:B0-----:R-:W0:Y:S01]  /*0300*/  LDC.64 R6, c[0x4][0x8] ;  /* 0x01000200ff067b82 */ /* 0x001e220000000a00 */
[----:B-1----:R-:W-:-:S05]  /*0310*/  IMAD.WIDE R4, R11, 0x8, R4 ;  /* 0x000000080b047825 */ /* 0x002fca00078e0204 */
[----:B------:R-:W-:Y:S01]  /*0320*/  STG.E.64 desc[UR6][R4.64], R8 ;  /* 0x0000000804007986 */ /* 0x000fe2000c101b06 */
[----:B0-----:R-:W-:-:S05]  /*0330*/  IMAD.WIDE R6, R11, 0x8, R6 ;  /* 0x000000080b067825 */ /* 0x001fca00078e0206 */
[----:B------:R-:W-:Y:S01]  /*0340*/  STG.E.64 desc[UR6][R6.64], R2 ;  /* 0x0000000206007986 */ /* 0x000fe2000c101b06 */
[----:B------:R-:W-:Y:S05]  /*0350*/  EXIT ;  /* 0x000000000000794d */ /* 0x000fea0003800000 */
.L_x_17:
        /* <DEDUP_REMOVED lines=10> */
.L_x_21:


//--------------------- .text._Z9sumVec_v1PKfi    --------------------------
	.section	.text._Z9sumVec_v1PKfi,"ax",@progbits
	.align	128
        .global         _Z9sumVec_v1PKfi
        .type           _Z9sumVec_v1PKfi,@function
        .size           _Z9sumVec_v1PKfi,(.L_x_22 - _Z9sumVec_v1PKfi)
        .other          _Z9sumVec_v1PKfi,@"STO_CUDA_ENTRY STV_DEFAULT"
_Z9sumVec_v1PKfi:
.text._Z9sumVec_v1PKfi:
[----:B------:R-:W-:Y:S01]  /*0000*/  LDC R1, c[0x0][0x37c] ;  /* 0x0000df00ff017b82 */ /* 0x000fe20000000800 */
[----:B------:R-:W-:Y:S01]  /*0010*/  CS2R R6, SR_CLOCKLO ;  /* 0x0000000000067805 */ /* 0x000fe20000015000 */
[----:B------:R-:W0:Y:S01]  /*0020*/  S2R R11, SR_CTAID.X ;  /* 0x00000000000b7919 */ /* 0x000e220000002500 */
[----:B------:R-:W0:Y:S01]  /*0030*/  LDCU UR4, c[0x0][0x360] ;  /* 0x00006c00ff0477ac */ /* 0x000e220008000800 */
[----:B------:R-:W0:Y:S01]  /*0040*/  S2R R0, SR_TID.X ;  /* 0x0000000000007919 */ /* 0x000e220000002100 */
[----:B------:R-:W1:Y:S01]  /*0050*/  LDCU UR5, c[0x0][0x388] ;  /* 0x00007100ff0577ac */ /* 0x000e620008000800 */
[----:B0-----:R-:W-:-:S05]  /*0060*/  IMAD R11, R11, UR4, R0 ;  /* 0x000000040b0b7c24 */ /* 0x001fca000f8e0200 */
[----:B-1----:R-:W-:-:S13]  /*0070*/  ISETP.GE.AND P0, PT, R11, UR5, PT ;  /* 0x000000050b007c0c */ /* 0x002fda000bf06270 */
[----:B------:R-:W-:Y:S05]  /*0080*/  @P0 EXIT ;  /* 0x000000000000094d */ /* 0x000fea0003800000 */
[----:B------:R-:W0:Y:S01]  /*0090*/  LDC.64 R2, c[0x0][0x380] ;  /* 0x0000e000ff027b82 */ /* 0x000e220000000a00 */
[----:B------:R-:W1:Y:S01]  /*00a0*/  LDCU.64 UR4, c[0x0][0x358] ;  /* 0x00006b00ff0477ac */ /* 0x000e620008000a00 */
[----:B0-----:R-:W-:-:S06]  /*00b0*/  IMAD.WIDE R2, R11, 0x4, R2 ;  /* 0x000000040b027825 */ /* 0x001fcc00078e0202 */
[----:B-1----:R-:W2:Y:S01]  /*00c0*/  LDG.E R3, desc[UR4][R2.64] ;  /* 0x0000000402037981 */ /* 0x002ea2000c1e1900 */
[----:B------:R-:W2:Y:S03]  /*00d0*/  LDC.64 R4, c[0x4][RZ] ;  /* 0x01000000ff047b82 */ /* 0x000ea60000000a00 */
[----:B--2---:R0:W-:Y:S01]  /*00e0*/  REDG.E.ADD.F32.FTZ.RN.STRONG.GPU desc[UR4][R4.64], R3 ;  /* 0x00000003040079a6 */ /* 0x0041e2000c12f304 */
[----:B------:R-:W-:-:S04]  /*00f0*/  CS2R R8, SR_CLOCKLO ;  /* 0x0000000000087805 */ /* 0x000fc80000015000 */
[----:B0-----:R-:W0:Y:S08]  /*0100*/  LDC.64 R2, c[0x4][0x10] ;  /* 0x01000400ff027b82 */ /* 0x001e300000000a00 */
[----:B------:R-:W1:Y:S01]  /*0110*/  LDC.64 R4, c[0x4][0x8] ;  /* 0x01000200ff047b82 */ /* 0x000e620000000a00 */
[----:B0-----:R-:W-:-:S05]  /*0120*/  IMAD.WIDE R2, R11, 0x8, R2 ;  /* 0x000000080b027825 */ /* 0x001fca00078e0202 */
[----:B------:R-:W-:Y:S01]  /*0130*/  STG.E.64 desc[UR4][R2.64], R8 ;  /* 0x0000000802007986 */ /* 0x000fe2000c101b04 */
[----:B-1----:R-:W-:-:S05]  /*0140*/  IMAD.WIDE R4, R11, 0x8, R4 ;  /* 0x000000080b047825 */ /* 0x002fca00078e0204 */
[----:B------:R-:W-:Y:S01]  /*0150*/  STG.E.64 desc[UR4][R4.64], R6 ;  /* 0x0000000604007986 */ /* 0x000fe2000c101b04 */
[----:B------:R-:W-:Y:S05]  /*0160*/  EXIT ;  /* 0x000000000000794d */ /* 0x000fea0003800000 */
.L_x_18:
        /* <DEDUP_REMOVED lines=9> */
.L_x_22:


//--------------------- .nv.shared.reserved.0     --------------------------
	.section	.nv.shared.reserved.0,"aw",@nobits
	.weak		__nv_reservedSMEM_offset_0_alias
	.size		__nv_reservedSMEM_offset_0_alias, 0, 64
	.other		__nv_reservedSMEM_offset_0_alias,@"STO_CUDA_RESERVED_SHARED STV_DEFAULT"
__nv_reservedSMEM_offset_0_alias:
	.zero		0
	.zero		64


//--------------------- .nv.global                --------------------------
	.section	.nv.global,"aw",@nobits
	.align	8
.nv.global:
	.type		d_tf,@object
	.size		d_tf,(d_ti - d_tf)
d_tf:
	.zero		327760
	.type		d_ti,@object
	.size		d_ti,(d_suma - d_ti)
d_ti:
	.zero		327760
	.type		d_suma,@object
	.size		d_suma,(.L_0 - d_suma)
d_suma:
	.zero		4
.L_0:


//--------------------- .nv.shared._Z9sumVec_v2PKfi --------------------------
	.section	.nv.shared._Z9sumVec_v2PKfi,"aw",@nobits
	.sectionflags	@""
	.align	4
.nv.shared._Z9sumVec_v2PKfi:
	.zero		2048


//--------------------- .nv.constant0._Z9sumVec_v4PKfi --------------------------
	.section	.nv.constant0._Z9sumVec_v4PKfi,"a",@progbits
	.sectionflags	@""
	.align	4
.nv.constant0._Z9sumVec_v4PKfi:
	.zero		908


//--------------------- .nv.constant0._Z9sumVec_v3Pfi --------------------------
	.section	.nv.constant0._Z9sumVec_v3Pfi,"a",@progbits
	.sectionflags	@""
	.align	4
.nv.constant0._Z9sumVec_v3Pfi:
	.zero		908


//--------------------- .nv.constant0._Z9sumVec_v2PKfi --------------------------
	.section	.nv.constant0._Z9sumVec_v2PKfi,"a",@progbits
	.sectionflags	@""
	.align	4
.nv.constant0._Z9sumVec_v2PKfi:
	.zero		908


//--------------------- .nv.constant0._Z9sumVec_v1PKfi --------------------------
	.section	.nv.constant0._Z9sumVec_v1PKfi,"a",@progbits
	.sectionflags	@""
	.align	4
.nv.constant0._Z9sumVec_v1PKfi:
	.zero		908


//--------------------- SYMBOLS --------------------------

	.type		.nv.reservedSmem.offset0,@object
	.size		.nv.reservedSmem.offset0,0x4
	.type		.nv.reservedSmem.cap,@object
	.size		.nv.reservedSmem.cap,0x4
